//
// Generated by NVIDIA NVVM Compiler
//
// Compiler Build ID: CL-36424714
// Cuda compilation tools, release 13.0, V13.0.88
// Based on NVVM 20.0.0
//

.version 9.0
.target sm_100
.address_size 64

	// .globl	_Z12mandelKernelPiiffffm

.visible .entry _Z12mandelKernelPiiffffm(
	.param .u64 .ptr .align 1 _Z12mandelKernelPiiffffm_param_0,
	.param .u32 _Z12mandelKernelPiiffffm_param_1,
	.param .f32 _Z12mandelKernelPiiffffm_param_2,
	.param .f32 _Z12mandelKernelPiiffffm_param_3,
	.param .f32 _Z12mandelKernelPiiffffm_param_4,
	.param .f32 _Z12mandelKernelPiiffffm_param_5,
	.param .u64 _Z12mandelKernelPiiffffm_param_6
)
{
	.reg .pred 	%p<8>;
	.reg .b32 	%r<18>;
	.reg .b32 	%f<24>;
	.reg .b64 	%rd<9>;

	ld.param.u64 	%rd1, [_Z12mandelKernelPiiffffm_param_0];
	ld.param.u32 	%r6, [_Z12mandelKernelPiiffffm_param_1];
	ld.param.f32 	%f9, [_Z12mandelKernelPiiffffm_param_2];
	ld.param.f32 	%f10, [_Z12mandelKernelPiiffffm_param_3];
	ld.param.f32 	%f11, [_Z12mandelKernelPiiffffm_param_4];
	ld.param.f32 	%f12, [_Z12mandelKernelPiiffffm_param_5];
	ld.param.u64 	%rd2, [_Z12mandelKernelPiiffffm_param_6];
	mov.u32 	%r7, %ctaid.x;
	mov.u32 	%r8, %ntid.x;
	mov.u32 	%r9, %tid.x;
	mad.lo.s32 	%r1, %r7, %r8, %r9;
	mov.u32 	%r10, %ctaid.y;
	mov.u32 	%r11, %ntid.y;
	mov.u32 	%r12, %tid.y;
	mad.lo.s32 	%r13, %r10, %r11, %r12;
	setp.gt.s32 	%p1, %r1, 1599;
	setp.gt.u32 	%p2, %r13, 1199;
	or.pred  	%p3, %p1, %p2;
	@%p3 bra 	$L__BB0_7;
	cvt.rn.f32.s32 	%f13, %r1;
	fma.rn.f32 	%f1, %f9, %f13, %f11;
	cvt.rn.f32.u32 	%f14, %r13;
	fma.rn.f32 	%f2, %f10, %f14, %f12;
	mul.f32 	%f15, %f2, %f2;
	fma.rn.f32 	%f16, %f1, %f1, %f15;
	sqrt.rn.f32 	%f17, %f16;
	add.f32 	%f18, %f17, 0f358637BD;
	setp.lt.f32 	%p4, %f18, 0f3E800000;
	mov.u32 	%r17, %r6;
	@%p4 bra 	$L__BB0_6;
	setp.lt.s32 	%p5, %r6, 1;
	mov.b32 	%r17, 0;
	@%p5 bra 	$L__BB0_6;
	mov.b32 	%r16, 0;
	mov.f32 	%f22, %f2;
	mov.f32 	%f23, %f1;
$L__BB0_4:
	mul.f32 	%f5, %f23, %f23;
	mul.f32 	%f6, %f22, %f22;
	add.f32 	%f19, %f5, %f6;
	setp.gt.f32 	%p6, %f19, 0f40800000;
	mov.u32 	%r17, %r16;
	@%p6 bra 	$L__BB0_6;
	sub.f32 	%f20, %f5, %f6;
	add.f32 	%f21, %f23, %f23;
	add.f32 	%f23, %f1, %f20;
	fma.rn.f32 	%f22, %f21, %f22, %f2;
	add.s32 	%r16, %r16, 1;
	setp.ne.s32 	%p7, %r16, %r6;
	mov.u32 	%r17, %r6;
	@%p7 bra 	$L__BB0_4;
$L__BB0_6:
	cvt.u64.u32 	%rd3, %r13;
	cvt.s64.s32 	%rd4, %r1;
	mad.lo.s64 	%rd5, %rd2, %rd3, %rd4;
	cvta.to.global.u64 	%rd6, %rd1;
	shl.b64 	%rd7, %rd5, 2;
	add.s64 	%rd8, %rd6, %rd7;
	st.global.u32 	[%rd8], %r17;
$L__BB0_7:
	ret;

}


// ===== COMPILED SASS (sm_100) =====

	.target	sm_100

	.elftype	@"ET_EXEC"


//--------------------- .note.nv.tkinfo           --------------------------
	.section	.note.nv.tkinfo,"",@"SHT_NOTE"
	.sectionflags	@"SHF_NOTE_NV_TKINFO"
	.tkinfo
        /*0018*/ 	.word	0x00000002
        /*0030*/ 	.string	""
        /*0030*/ 	.string	"ptxas"
        /*0030*/ 	.string	"Cuda compilation tools, release 13.0, V13.0.88"
        /*0030*/ 	.string	"Build cuda_13.0.r13.0/compiler.36424714_0"
        /*0030*/ 	.string	"-arch sm_100 -m 64 "



//--------------------- .note.nv.cuinfo           --------------------------
	.section	.note.nv.cuinfo,"",@"SHT_NOTE"
	.sectionflags	@"SHF_NOTE_NV_CUINFO"
        /*0018*/ 	.short	0x0002
        /*001a*/ 	.short	0x0064
        /*001c*/ 	.short	0x0082
	.zero		2


//--------------------- .nv.info                  --------------------------
	.section	.nv.info,"",@"SHT_CUDA_INFO"
	.align	4


	//----- nvinfo : EIATTR_REGCOUNT
	.align		4
        /*0000*/ 	.byte	0x04, 0x2f
        /*0002*/ 	.short	(.L_1 - .L_0)
	.align		4
.L_0:
        /*0004*/ 	.word	index@(_Z12mandelKernelPiiffffm)
        /*0008*/ 	.word	0x00000010


	//----- nvinfo : EIATTR_FRAME_SIZE
	.align		4
.L_1:
        /*000c*/ 	.byte	0x04, 0x11
        /*000e*/ 	.short	(.L_3 - .L_2)
	.align		4
.L_2:
        /*0010*/ 	.word	index@($__internal_0_$__cuda_sm20_sqrt_rn_f32_slowpath)
        /*0014*/ 	.word	0x00000000


	//----- nvinfo : EIATTR_FRAME_SIZE
	.align		4
.L_3:
        /*0018*/ 	.byte	0x04, 0x11
        /*001a*/ 	.short	(.L_5 - .L_4)
	.align		4
.L_4:
        /*001c*/ 	.word	index@(_Z12mandelKernelPiiffffm)
        /*0020*/ 	.word	0x00000000


	//----- nvinfo : EIATTR_MIN_STACK_SIZE
	.align		4
.L_5:
        /*0024*/ 	.byte	0x04, 0x12
        /*0026*/ 	.short	(.L_7 - .L_6)
	.align		4
.L_6:
        /*0028*/ 	.word	index@(_Z12mandelKernelPiiffffm)
        /*002c*/ 	.word	0x00000000
.L_7:


//--------------------- .nv.compat                --------------------------
	.section	.nv.compat,"",@"SHT_CUDA_COMPAT_INFO"
	.align	4
        /*0000*/ 	.byte	0x02, 0x09, 0x00, 0x00, 0x02, 0x02, 0x01, 0x00, 0x02, 0x05, 0x05, 0x00, 0x03, 0x07, 0x01, 0x01
        /*0010*/ 	.byte	0x02, 0x03, 0x00, 0x00, 0x02, 0x06, 0x01, 0x00, 0x04, 0x0b, 0x08, 0x00, 0x01, 0x00, 0x00, 0x00
        /*0020*/ 	.byte	0x00, 0x00, 0x00, 0x00


//--------------------- .nv.info._Z12mandelKernelPiiffffm --------------------------
	.section	.nv.info._Z12mandelKernelPiiffffm,"",@"SHT_CUDA_INFO"
	.sectionflags	@""
	.align	4


	//----- nvinfo : EIATTR_CUDA_API_VERSION
	.align		4
        /*0000*/ 	.byte	0x04, 0x37
        /*0002*/ 	.short	(.L_9 - .L_8)
.L_8:
        /*0004*/ 	.word	0x00000082


	//----- nvinfo : EIATTR_KPARAM_INFO
	.align		4
.L_9:
        /*0008*/ 	.byte	0x04, 0x17
        /*000a*/ 	.short	(.L_11 - .L_10)
.L_10:
        /*000c*/ 	.word	0x00000000
        /*0010*/ 	.short	0x0006
        /*0012*/ 	.short	0x0020
        /*0014*/ 	.byte	0x00, 0xf0, 0x21, 0x00


	//----- nvinfo : EIATTR_KPARAM_INFO
	.align		4
.L_11:
        /*0018*/ 	.byte	0x04, 0x17
        /*001a*/ 	.short	(.L_13 - .L_12)
.L_12:
        /*001c*/ 	.word	0x00000000
        /*0020*/ 	.short	0x0005
        /*0022*/ 	.short	0x0018
        /*0024*/ 	.byte	0x00, 0xf0, 0x11, 0x00


	//----- nvinfo : EIATTR_KPARAM_INFO
	.align		4
.L_13:
        /*0028*/ 	.byte	0x04, 0x17
        /*002a*/ 	.short	(.L_15 - .L_14)
.L_14:
        /*002c*/ 	.word	0x00000000
        /*0030*/ 	.short	0x0004
        /*0032*/ 	.short	0x0014
        /*0034*/ 	.byte	0x00, 0xf0, 0x11, 0x00


	//----- nvinfo : EIATTR_KPARAM_INFO
	.align		4
.L_15:
        /*0038*/ 	.byte	0x04, 0x17
        /*003a*/ 	.short	(.L_17 - .L_16)
.L_16:
        /*003c*/ 	.word	0x00000000
        /*0040*/ 	.short	0x0003
        /*0042*/ 	.short	0x0010
        /*0044*/ 	.byte	0x00, 0xf0, 0x11, 0x00


	//----- nvinfo : EIATTR_KPARAM_INFO
	.align		4
.L_17:
        /*0048*/ 	.byte	0x04, 0x17
        /*004a*/ 	.short	(.L_19 - .L_18)
.L_18:
        /*004c*/ 	.word	0x00000000
        /*0050*/ 	.short	0x0002
        /*0052*/ 	.short	0x000c
        /*0054*/ 	.byte	0x00, 0xf0, 0x11, 0x00


	//----- nvinfo : EIATTR_KPARAM_INFO
	.align		4
.L_19:
        /*0058*/ 	.byte	0x04, 0x17
        /*005a*/ 	.short	(.L_21 - .L_20)
.L_20:
        /*005c*/ 	.word	0x00000000
        /*0060*/ 	.short	0x0001
        /*0062*/ 	.short	0x0008
        /*0064*/ 	.byte	0x00, 0xf0, 0x11, 0x00


	//----- nvinfo : EIATTR_KPARAM_INFO
	.align		4
.L_21:
        /*0068*/ 	.byte	0x04, 0x17
        /*006a*/ 	.short	(.L_23 - .L_22)
.L_22:
        /*006c*/ 	.word	0x00000000
        /*0070*/ 	.short	0x0000
        /*0072*/ 	.short	0x0000
        /*0074*/ 	.byte	0x00, 0xf5, 0x21, 0x00


	//----- nvinfo : EIATTR_SPARSE_MMA_MASK
	.align		4
.L_23:
        /*0078*/ 	.byte	0x03, 0x50
        /*007a*/ 	.short	0x0000


	//----- nvinfo : EIATTR_MAXREG_COUNT
	.align		4
        /*007c*/ 	.byte	0x03, 0x1b
        /*007e*/ 	.short	0x00ff


	//----- nvinfo : EIATTR_MERCURY_ISA_VERSION
	.align		4
        /*0080*/ 	.byte	0x03, 0x5f
        /*0082*/ 	.short	0x0101


	//----- nvinfo : EIATTR_VRC_CTA_INIT_COUNT
	.align		4
        /*0084*/ 	.byte	0x02, 0x4a
	.zero		1
	.zero		1


	//----- nvinfo : EIATTR_EXIT_INSTR_OFFSETS
	.align		4
        /*0088*/ 	.byte	0x04, 0x1c
        /*008a*/ 	.short	(.L_25 - .L_24)


	//   ....[0]....
.L_24:
        /*008c*/ 	.word	0x000000b0


	//   ....[1]....
        /*0090*/ 	.word	0x000004b0


	//----- nvinfo : EIATTR_CRS_STACK_SIZE
	.align		4
.L_25:
        /*0094*/ 	.byte	0x04, 0x1e
        /*0096*/ 	.short	(.L_27 - .L_26)
.L_26:
        /*0098*/ 	.word	0x00000000


	//----- nvinfo : EIATTR_CBANK_PARAM_SIZE
	.align		4
.L_27:
        /*009c*/ 	.byte	0x03, 0x19
        /*009e*/ 	.short	0x0028


	//----- nvinfo : EIATTR_PARAM_CBANK
	.align		4
        /*00a0*/ 	.byte	0x04, 0x0a
        /*00a2*/ 	.short	(.L_29 - .L_28)
	.align		4
.L_28:
        /*00a4*/ 	.word	index@(.nv.constant0._Z12mandelKernelPiiffffm)
        /*00a8*/ 	.short	0x0380
        /*00aa*/ 	.short	0x0028


	//----- nvinfo : EIATTR_SW_WAR
	.align		4
.L_29:
        /*00ac*/ 	.byte	0x04, 0x36
        /*00ae*/ 	.short	(.L_31 - .L_30)
.L_30:
        /*00b0*/ 	.word	0x00000008
.L_31:


//--------------------- .nv.callgraph             --------------------------
	.section	.nv.callgraph,"",@"SHT_CUDA_CALLGRAPH"
	.align	4
	.sectionentsize	8
	.align		4
        /*0000*/ 	.word	0x00000000
	.align		4
        /*0004*/ 	.word	0xffffffff
	.align		4
        /*0008*/ 	.word	0x00000000
	.align		4
        /*000c*/ 	.word	0xfffffffe
	.align		4
        /*0010*/ 	.word	0x00000000
	.align		4
        /*0014*/ 	.word	0xfffffffd
	.align		4
        /*0018*/ 	.word	0x00000000
	.align		4
        /*001c*/ 	.word	0xfffffffc


//--------------------- .text._Z12mandelKernelPiiffffm --------------------------
	.section	.text._Z12mandelKernelPiiffffm,"ax",@progbits
	.align	128
        .global         _Z12mandelKernelPiiffffm
        .type           _Z12mandelKernelPiiffffm,@function
        .size           _Z12mandelKernelPiiffffm,(.L_x_9 - _Z12mandelKernelPiiffffm)
        .other          _Z12mandelKernelPiiffffm,@"STO_CUDA_ENTRY STV_DEFAULT"
_Z12mandelKernelPiiffffm:
.text._Z12mandelKernelPiiffffm:
[----:B------:R-:W-:Y:S01]  /*0000*/  LDC R1, c[0x0][0x37c] ;  /* 0x0000df00ff017b82 */ /* 0x000fe20000000800 */
[----:B------:R-:W0:Y:S07]  /*0010*/  S2R R0, SR_TID.Y ;  /* 0x0000000000007919 */ /* 0x000e2e0000002200 */
[----:B------:R-:W1:Y:S01]  /*0020*/  LDC R2, c[0x0][0x360] ;  /* 0x0000d800ff027b82 */ /* 0x000e620000000800 */
[----:B------:R-:W1:Y:S07]  /*0030*/  S2R R3, SR_TID.X ;  /* 0x0000000000037919 */ /* 0x000e6e0000002100 */
[----:B------:R-:W0:Y:S08]  /*0040*/  S2UR UR5, SR_CTAID.Y ;  /* 0x00000000000579c3 */ /* 0x000e300000002600 */
[----:B------:R-:W0:Y:S08]  /*0050*/  LDC R5, c[0x0][0x364] ;  /* 0x0000d900ff057b82 */ /* 0x000e300000000800 */
[----:B------:R-:W1:Y:S01]  /*0060*/  S2UR UR4, SR_CTAID.X ;  /* 0x00000000000479c3 */ /* 0x000e620000002500 */
[----:B0-----:R-:W-:-:S05]  /*0070*/  IMAD R5, R5, UR5, R0 ;  /* 0x0000000505057c24 */ /* 0x001fca000f8e0200 */
[----:B------:R-:W-:Y:S01]  /*0080*/  ISETP.GT.U32.AND P0, PT, R5, 0x4af, PT ;  /* 0x000004af0500780c */ /* 0x000fe20003f04070 */
[----:B-1----:R-:W-:-:S05]  /*0090*/  IMAD R2, R2, UR4, R3 ;  /* 0x0000000402027c24 */ /* 0x002fca000f8e0203 */
[----:B------:R-:W-:-:S13]  /*00a0*/  ISETP.GT.OR P0, PT, R2, 0x63f, P0 ;  /* 0x0000063f0200780c */ /* 0x000fda0000704670 */
[----:B------:R-:W-:Y:S05]  /*00b0*/  @P0 EXIT ;  /* 0x000000000000094d */ /* 0x000fea0003800000 */
[----:B------:R-:W0:Y:S01]  /*00c0*/  LDC.64 R8, c[0x0][0x390] ;  /* 0x0000e400ff087b82 */ /* 0x000e220000000a00 */
[----:B------:R-:W0:Y:S01]  /*00d0*/  LDCU UR5, c[0x0][0x398] ;  /* 0x00007300ff0577ac */ /* 0x000e220008000800 */
[----:B------:R-:W-:Y:S01]  /*00e0*/  I2FP.F32.U32 R7, R5 ;  /* 0x0000000500077245 */ /* 0x000fe20000201000 */
[----:B------:R-:W-:Y:S01]  /*00f0*/  BSSY.RECONVERGENT B0, `(.L_x_0) ;  /* 0x0000015000007945 */ /* 0x000fe20003800200 */
[----:B------:R-:W-:Y:S01]  /*0100*/  I2FP.F32.S32 R6, R2 ;  /* 0x0000000200067245 */ /* 0x000fe20000201400 */
[----:B------:R-:W1:Y:S02]  /*0110*/  LDCU UR4, c[0x0][0x38c] ;  /* 0x00007180ff0477ac */ /* 0x000e640008000800 */
[----:B0-----:R-:W-:Y:S02]  /*0120*/  FFMA R4, R7, R8, UR5 ;  /* 0x0000000507047e23 */ /* 0x001fe40008000008 */
[----:B-1----:R-:W-:Y:S02]  /*0130*/  FFMA R6, R6, UR4, R9 ;  /* 0x0000000406067c23 */ /* 0x002fe40008000009 */
[----:B------:R-:W-:-:S04]  /*0140*/  FMUL R7, R4, R4 ;  /* 0x0000000404077220 */ /* 0x000fc80000400000 */
[----:B------:R-:W-:-:S04]  /*0150*/  FFMA R0, R6, R6, R7 ;  /* 0x0000000606007223 */ /* 0x000fc80000000007 */
[----:B------:R0:W1:Y:S01]  /*0160*/  MUFU.RSQ R7, R0 ;  /* 0x0000000000077308 */ /* 0x0000620000001400 */
[----:B------:R-:W-:-:S04]  /*0170*/  IADD3 R8, PT, PT, R0, -0xd000000, RZ ;  /* 0xf300000000087810 */ /* 0x000fc80007ffe0ff */
[----:B------:R-:W-:-:S13]  /*0180*/  ISETP.GT.U32.AND P0, PT, R8, 0x727fffff, PT ;  /* 0x727fffff0800780c */ /* 0x000fda0003f04070 */
[----:B01----:R-:W-:Y:S05]  /*0190*/  @!P0 BRA `(.L_x_1) ;  /* 0x0000000000188947 */ /* 0x003fea0003800000 */
[----:B------:R-:W-:Y:S01]  /*01a0*/  BSSY.RECONVERGENT B1, `(.L_x_2) ;  /* 0x0000003000017945 */ /* 0x000fe20003800200 */
[----:B------:R-:W-:-:S07]  /*01b0*/  MOV R12, 0x1d0 ;  /* 0x000001d0000c7802 */ /* 0x000fce0000000f00 */
[----:B------:R-:W-:Y:S05]  /*01c0*/  CALL.REL.NOINC `($__internal_0_$__cuda_sm20_sqrt_rn_f32_slowpath) ;  /* 0x0000000000bc7944 */ /* 0x000fea0003c00000 */
[----:B------:R-:W-:Y:S05]  /*01d0*/  BSYNC.RECONVERGENT B1 ;  /* 0x0000000000017941 */ /* 0x000fea0003800200 */
.L_x_2:
[----:B------:R-:W-:Y:S01]  /*01e0*/  MOV R0, R7 ;  /* 0x0000000700007202 */ /* 0x000fe20000000f00 */
[----:B------:R-:W-:Y:S06]  /*01f0*/  BRA `(.L_x_3) ;  /* 0x0000000000107947 */ /* 0x000fec0003800000 */
.L_x_1:
[----:B------:R-:W-:Y:S01]  /*0200*/  FMUL.FTZ R9, R0, R7 ;  /* 0x0000000700097220 */ /* 0x000fe20000410000 */
[----:B------:R-:W-:-:S03]  /*0210*/  FMUL.FTZ R7, R7, 0.5 ;  /* 0x3f00000007077820 */ /* 0x000fc60000410000 */
[----:B------:R-:W-:-:S04]  /*0220*/  FFMA R0, -R9, R9, R0 ;  /* 0x0000000909007223 */ /* 0x000fc80000000100 */
[----:B------:R-:W-:-:S07]  /*0230*/  FFMA R0, R0, R7, R9 ;  /* 0x0000000700007223 */ /* 0x000fce0000000009 */
.L_x_3:
[----:B------:R-:W-:Y:S05]  /*0240*/  BSYNC.RECONVERGENT B0 ;  /* 0x0000000000007941 */ /* 0x000fea0003800200 */
.L_x_0:
[----:B------:R-:W0:Y:S01]  /*0250*/  LDCU UR6, c[0x0][0x388] ;  /* 0x00007100ff0677ac */ /* 0x000e220008000800 */
[----:B------:R-:W-:Y:S01]  /*0260*/  FADD R0, R0, 9.9999999747524270788e-07 ;  /* 0x358637bd00007421 */ /* 0x000fe20000000000 */
[----:B------:R-:W-:Y:S01]  /*0270*/  BSSY.RECONVERGENT B0, `(.L_x_4) ;  /* 0x000001b000007945 */ /* 0x000fe20003800200 */
[----:B------:R-:W1:Y:S03]  /*0280*/  LDCU.64 UR4, c[0x0][0x358] ;  /* 0x00006b00ff0477ac */ /* 0x000e660008000a00 */
[----:B------:R-:W-:Y:S01]  /*0290*/  FSETP.GEU.AND P0, PT, R0, 0.25, PT ;  /* 0x3e8000000000780b */ /* 0x000fe20003f0e000 */
[----:B------:R-:W2:Y:S01]  /*02a0*/  LDCU UR10, c[0x0][0x388] ;  /* 0x00007100ff0a77ac */ /* 0x000ea20008000800 */
[----:B0-----:R-:W-:-:S11]  /*02b0*/  MOV R7, UR6 ;  /* 0x0000000600077c02 */ /* 0x001fd60008000f00 */
[----:B------:R-:W-:Y:S05]  /*02c0*/  @!P0 BRA `(.L_x_5) ;  /* 0x0000000000548947 */ /* 0x000fea0003800000 */
[----:B------:R-:W0:Y:S01]  /*02d0*/  LDCU UR6, c[0x0][0x388] ;  /* 0x00007100ff0677ac */ /* 0x000e220008000800 */
[----:B------:R-:W-:Y:S01]  /*02e0*/  HFMA2 R7, -RZ, RZ, 0, 0 ;  /* 0x00000000ff077431 */ /* 0x000fe200000001ff */
[----:B0-----:R-:W-:-:S09]  /*02f0*/  UISETP.GE.AND UP0, UPT, UR6, 0x1, UPT ;  /* 0x000000010600788c */ /* 0x001fd2000bf06270 */
[----:B------:R-:W-:Y:S05]  /*0300*/  BRA.U !UP0, `(.L_x_5) ;  /* 0x0000000108447547 */ /* 0x000fea000b800000 */
[----:B------:R-:W0:Y:S01]  /*0310*/  LDC R10, c[0x0][0x388] ;  /* 0x0000e200ff0a7b82 */ /* 0x000e220000000800 */
[----:B------:R-:W-:Y:S02]  /*0320*/  MOV R7, RZ ;  /* 0x000000ff00077202 */ /* 0x000fe40000000f00 */
[----:B------:R-:W-:Y:S02]  /*0330*/  MOV R9, R4 ;  /* 0x0000000400097202 */ /* 0x000fe40000000f00 */
[----:B------:R-:W-:-:S07]  /*0340*/  MOV R0, R6 ;  /* 0x0000000600007202 */ /* 0x000fce0000000f00 */
.L_x_6:
[----:B------:R-:W-:Y:S01]  /*0350*/  FMUL R11, R0, R0 ;  /* 0x00000000000b7220 */ /* 0x000fe20000400000 */
[----:B------:R-:W-:-:S04]  /*0360*/  FMUL R8, R9, R9 ;  /* 0x0000000909087220 */ /* 0x000fc80000400000 */
[----:B------:R-:W-:-:S05]  /*0370*/  FADD R12, R11, R8 ;  /* 0x000000080b0c7221 */ /* 0x000fca0000000000 */
[----:B------:R-:W-:-:S13]  /*0380*/  FSETP.GT.AND P0, PT, R12, 4, PT ;  /* 0x408000000c00780b */ /* 0x000fda0003f04000 */
[----:B------:R-:W-:Y:S05]  /*0390*/  @P0 BRA `(.L_x_5) ;  /* 0x0000000000200947 */ /* 0x000fea0003800000 */
[----:B------:R-:W-:Y:S01]  /*03a0*/  IADD3 R7, PT, PT, R7, 0x1, RZ ;  /* 0x0000000107077810 */ /* 0x000fe20007ffe0ff */
[----:B------:R-:W-:Y:S01]  /*03b0*/  FADD R13, R0, R0 ;  /* 0x00000000000d7221 */ /* 0x000fe20000000000 */
[----:B------:R-:W-:Y:S02]  /*03c0*/  FADD R11, R11, -R8 ;  /* 0x800000080b0b7221 */ /* 0x000fe40000000000 */
[----:B--2---:R-:W-:Y:S01]  /*03d0*/  ISETP.NE.AND P0, PT, R7, UR10, PT ;  /* 0x0000000a07007c0c */ /* 0x004fe2000bf05270 */
[----:B------:R-:W-:Y:S01]  /*03e0*/  FFMA R9, R13, R9, R4 ;  /* 0x000000090d097223 */ /* 0x000fe20000000004 */
[----:B------:R-:W-:-:S11]  /*03f0*/  FADD R0, R6, R11 ;  /* 0x0000000b06007221 */ /* 0x000fd60000000000 */
[----:B------:R-:W-:Y:S05]  /*0400*/  @P0 BRA `(.L_x_6) ;  /* 0xfffffffc00d00947 */ /* 0x000fea000383ffff */
[----:B0-----:R-:W-:-:S07]  /*0410*/  MOV R7, R10 ;  /* 0x0000000a00077202 */ /* 0x001fce0000000f00 */
.L_x_5:
[----:B-12---:R-:W-:Y:S05]  /*0420*/  BSYNC.RECONVERGENT B0 ;  /* 0x0000000000007941 */ /* 0x006fea0003800200 */
.L_x_4:
[----:B------:R-:W1:Y:S01]  /*0430*/  LDCU.64 UR6, c[0x0][0x3a0] ;  /* 0x00007400ff0677ac */ /* 0x000e620008000a00 */
[--C-:B------:R-:W-:Y:S01]  /*0440*/  SHF.R.S32.HI R3, RZ, 0x1f, R2.reuse ;  /* 0x0000001fff037819 */ /* 0x100fe20000011402 */
[----:B------:R-:W2:Y:S02]  /*0450*/  LDCU.64 UR8, c[0x0][0x380] ;  /* 0x00007000ff0877ac */ /* 0x000ea40008000a00 */
[----:B-1----:R-:W-:-:S04]  /*0460*/  IMAD.WIDE.U32 R2, R5, UR6, R2 ;  /* 0x0000000605027c25 */ /* 0x002fc8000f8e0002 */
[----:B------:R-:W-:Y:S01]  /*0470*/  IMAD R5, R5, UR7, R3 ;  /* 0x0000000705057c24 */ /* 0x000fe2000f8e0203 */
[----:B--2---:R-:W-:-:S04]  /*0480*/  LEA R4, P0, R2, UR8, 0x2 ;  /* 0x0000000802047c11 */ /* 0x004fc8000f8010ff */
[----:B------:R-:W-:-:S05]  /*0490*/  LEA.HI.X R5, R2, UR9, R5, 0x2, P0 ;  /* 0x0000000902057c11 */ /* 0x000fca00080f1405 */
[----:B------:R-:W-:Y:S01]  /*04a0*/  STG.E desc[UR4][R4.64], R7 ;  /* 0x0000000704007986 */ /* 0x000fe2000c101904 */
[----:B------:R-:W-:Y:S05]  /*04b0*/  EXIT ;  /* 0x000000000000794d */ /* 0x000fea0003800000 */
        .weak           $__internal_0_$__cuda_sm20_sqrt_rn_f32_slowpath
        .type           $__internal_0_$__cuda_sm20_sqrt_rn_f32_slowpath,@function
        .size           $__internal_0_$__cuda_sm20_sqrt_rn_f32_slowpath,(.L_x_9 - $__internal_0_$__cuda_sm20_sqrt_rn_f32_slowpath)
$__internal_0_$__cuda_sm20_sqrt_rn_f32_slowpath:
[----:B------:R-:W-:-:S13]  /*04c0*/  LOP3.LUT P0, RZ, R0, 0x7fffffff, RZ, 0xc0, !PT ;  /* 0x7fffffff00ff7812 */ /* 0x000fda000780c0ff */
[----:B------:R-:W-:Y:S01]  /*04d0*/  @!P0 MOV R7, R0 ;  /* 0x0000000000078202 */ /* 0x000fe20000000f00 */
[----:B------:R-:W-:Y:S06]  /*04e0*/  @!P0 BRA `(.L_x_7) ;  /* 0x0000000000408947 */ /* 0x000fec0003800000 */
[----:B------:R-:W-:-:S13]  /*04f0*/  FSETP.GEU.FTZ.AND P0, PT, R0, RZ, PT ;  /* 0x000000ff0000720b */ /* 0x000fda0003f1e000 */
[----:B------:R-:W-:Y:S01]  /*0500*/  @!P0 MOV R7, 0x7fffffff ;  /* 0x7fffffff00078802 */ /* 0x000fe20000000f00 */
[----:B------:R-:W-:Y:S06]  /*0510*/  @!P0 BRA `(.L_x_7) ;  /* 0x0000000000348947 */ /* 0x000fec0003800000 */
[----:B------:R-:W-:-:S13]  /*0520*/  FSETP.GTU.FTZ.AND P0, PT, |R0|, +INF , PT ;  /* 0x7f8000000000780b */ /* 0x000fda0003f1c200 */
[----:B------:R-:W-:Y:S01]  /*0530*/  @P0 FADD.FTZ R7, R0, 1 ;  /* 0x3f80000000070421 */ /* 0x000fe20000010000 */
[----:B------:R-:W-:Y:S06]  /*0540*/  @P0 BRA `(.L_x_7) ;  /* 0x0000000000280947 */ /* 0x000fec0003800000 */
[----:B------:R-:W-:-:S13]  /*0550*/  FSETP.NEU.FTZ.AND P0, PT, |R0|, +INF , PT ;  /* 0x7f8000000000780b */ /* 0x000fda0003f1d200 */
[----:B------:R-:W-:-:S04]  /*0560*/  @P0 FFMA R8, R0, 1.84467440737095516160e+19, RZ ;  /* 0x5f80000000080823 */ /* 0x000fc800000000ff */
[----:B------:R-:W0:Y:S02]  /*0570*/  @P0 MUFU.RSQ R7, R8 ;  /* 0x0000000800070308 */ /* 0x000e240000001400 */
[----:B0-----:R-:W-:Y:S01]  /*0580*/  @P0 FMUL.FTZ R9, R8, R7 ;  /* 0x0000000708090220 */ /* 0x001fe20000410000 */
[----:B------:R-:W-:Y:S01]  /*0590*/  @P0 FMUL.FTZ R11, R7, 0.5 ;  /* 0x3f000000070b0820 */ /* 0x000fe20000410000 */
[----:B------:R-:W-:Y:S02]  /*05a0*/  @!P0 MOV R7, R0 ;  /* 0x0000000000078202 */ /* 0x000fe40000000f00 */
[----:B------:R-:W-:-:S04]  /*05b0*/  @P0 FADD.FTZ R10, -R9, -RZ ;  /* 0x800000ff090a0221 */ /* 0x000fc80000010100 */
[----:B------:R-:W-:-:S04]  /*05c0*/  @P0 FFMA R10, R9, R10, R8 ;  /* 0x0000000a090a0223 */ /* 0x000fc80000000008 */
[----:B------:R-:W-:-:S04]  /*05d0*/  @P0 FFMA R10, R10, R11, R9 ;  /* 0x0000000b0a0a0223 */ /* 0x000fc80000000009 */
[----:B------:R-:W-:-:S07]  /*05e0*/  @P0 FMUL.FTZ R7, R10, 2.3283064365386962891e-10 ;  /* 0x2f8000000a070820 */ /* 0x000fce0000410000 */
.L_x_7:
[----:B------:R-:W-:Y:S01]  /*05f0*/  HFMA2 R9, -RZ, RZ, 0, 0 ;  /* 0x00000000ff097431 */ /* 0x000fe200000001ff */
[----:B------:R-:W-:-:S04]  /*0600*/  MOV R8, R12 ;  /* 0x0000000c00087202 */ /* 0x000fc80000000f00 */
[----:B------:R-:W-:Y:S05]  /*0610*/  RET.REL.NODEC R8 `(_Z12mandelKernelPiiffffm) ;  /* 0xfffffff808787950 */ /* 0x000fea0003c3ffff */
.L_x_8:
[----:B------:R-:W-:-:S00]  /*0620*/  BRA `(.L_x_8) ;  /* 0xfffffffc00fc7947 */ /* 0x000fc0000383ffff */
[----:B------:R-:W-:-:S00]  /*0630*/  NOP ;  /* 0x0000000000007918 */ /* 0x000fc00000000000 */
        /* <DEDUP_REMOVED lines=12> */
.L_x_9:


//--------------------- .nv.shared.reserved.0     --------------------------
	.section	.nv.shared.reserved.0,"aw",@nobits
	.weak		__nv_reservedSMEM_offset_0_alias
	.size		__nv_reservedSMEM_offset_0_alias, 0, 64
	.other		__nv_reservedSMEM_offset_0_alias,@"STO_CUDA_RESERVED_SHARED STV_DEFAULT"
__nv_reservedSMEM_offset_0_alias:
	.zero		0
	.zero		64


//--------------------- .nv.constant0._Z12mandelKernelPiiffffm --------------------------
	.section	.nv.constant0._Z12mandelKernelPiiffffm,"a",@progbits
	.sectionflags	@""
	.align	4
.nv.constant0._Z12mandelKernelPiiffffm:
	.zero		936


//--------------------- SYMBOLS --------------------------

	.type		.nv.reservedSmem.offset0,@object
	.size		.nv.reservedSmem.offset0,0x4
